//
// Generated by NVIDIA NVVM Compiler
//
// Compiler Build ID: CL-36424714
// Cuda compilation tools, release 13.0, V13.0.88
// Based on NVVM 20.0.0
//

.version 9.0
.target sm_100
.address_size 64

	// .globl	_Z5solvejiPjPmS0_S0_S0_S0_j
// _ZZ5solvejiPjPmS0_S0_S0_S0_jE3sum has been demoted

.visible .entry _Z5solvejiPjPmS0_S0_S0_S0_j(
	.param .u32 _Z5solvejiPjPmS0_S0_S0_S0_j_param_0,
	.param .u32 _Z5solvejiPjPmS0_S0_S0_S0_j_param_1,
	.param .u64 .ptr .align 1 _Z5solvejiPjPmS0_S0_S0_S0_j_param_2,
	.param .u64 .ptr .align 1 _Z5solvejiPjPmS0_S0_S0_S0_j_param_3,
	.param .u64 .ptr .align 1 _Z5solvejiPjPmS0_S0_S0_S0_j_param_4,
	.param .u64 .ptr .align 1 _Z5solvejiPjPmS0_S0_S0_S0_j_param_5,
	.param .u64 .ptr .align 1 _Z5solvejiPjPmS0_S0_S0_S0_j_param_6,
	.param .u64 .ptr .align 1 _Z5solvejiPjPmS0_S0_S0_S0_j_param_7,
	.param .u32 _Z5solvejiPjPmS0_S0_S0_S0_j_param_8
)
{
	.local .align 8 .b8 	__local_depot0[1080];
	.reg .b64 	%SP;
	.reg .b64 	%SPL;
	.reg .pred 	%p<18>;
	.reg .b32 	%r<54>;
	.reg .b64 	%rd<122>;
	// demoted variable
	.shared .align 4 .b8 _ZZ5solvejiPjPmS0_S0_S0_S0_jE3sum[384];
	mov.u64 	%SPL, __local_depot0;
	ld.param.u32 	%r15, [_Z5solvejiPjPmS0_S0_S0_S0_j_param_1];
	ld.param.u64 	%rd45, [_Z5solvejiPjPmS0_S0_S0_S0_j_param_2];
	ld.param.u64 	%rd46, [_Z5solvejiPjPmS0_S0_S0_S0_j_param_3];
	ld.param.u64 	%rd47, [_Z5solvejiPjPmS0_S0_S0_S0_j_param_4];
	ld.param.u64 	%rd48, [_Z5solvejiPjPmS0_S0_S0_S0_j_param_5];
	ld.param.u64 	%rd49, [_Z5solvejiPjPmS0_S0_S0_S0_j_param_6];
	ld.param.u32 	%r16, [_Z5solvejiPjPmS0_S0_S0_S0_j_param_8];
	cvta.to.global.u64 	%rd50, %rd45;
	cvta.to.global.u64 	%rd51, %rd49;
	cvta.to.global.u64 	%rd52, %rd47;
	cvta.to.global.u64 	%rd53, %rd48;
	cvta.to.global.u64 	%rd54, %rd46;
	add.u64 	%rd1, %SPL, 0;
	add.u64 	%rd2, %SPL, 216;
	add.u64 	%rd3, %SPL, 432;
	add.u64 	%rd4, %SPL, 648;
	add.u64 	%rd5, %SPL, 864;
	mov.u32 	%r1, %tid.x;
	mov.u32 	%r2, %ctaid.x;
	mov.u32 	%r17, %ntid.x;
	mad.lo.s32 	%r18, %r2, %r17, %r1;
	mul.wide.u32 	%rd60, %r18, 8;
	add.s64 	%rd61, %rd54, %rd60;
	ld.global.u64 	%rd117, [%rd61];
	mul.wide.s32 	%rd62, %r15, 8;
	add.s64 	%rd63, %rd1, %rd62;
	st.local.u64 	[%rd63], %rd117;
	add.s64 	%rd64, %rd53, %rd60;
	ld.global.u64 	%rd118, [%rd64];
	add.s64 	%rd65, %rd3, %rd62;
	st.local.u64 	[%rd65], %rd118;
	add.s64 	%rd66, %rd52, %rd60;
	ld.global.u64 	%rd119, [%rd66];
	add.s64 	%rd67, %rd2, %rd62;
	st.local.u64 	[%rd67], %rd119;
	add.s64 	%rd68, %rd51, %rd60;
	ld.global.u64 	%rd120, [%rd68];
	add.s64 	%rd69, %rd4, %rd62;
	st.local.u64 	[%rd69], %rd120;
	or.b64  	%rd70, %rd119, %rd118;
	or.b64  	%rd71, %rd70, %rd120;
	not.b64 	%rd121, %rd71;
	add.s64 	%rd72, %rd5, %rd62;
	st.local.u64 	[%rd72], %rd121;
	mul.wide.u32 	%rd73, %r18, 4;
	add.s64 	%rd74, %rd50, %rd73;
	ld.global.u32 	%r3, [%rd74];
	setp.ge.u32 	%p1, %r18, %r16;
	shl.b32 	%r19, %r1, 2;
	mov.u32 	%r20, _ZZ5solvejiPjPmS0_S0_S0_S0_jE3sum;
	add.s32 	%r4, %r20, %r19;
	@%p1 bra 	$L__BB0_13;
	ld.param.u32 	%r47, [_Z5solvejiPjPmS0_S0_S0_S0_j_param_1];
	setp.lt.s32 	%p2, %r47, 0;
	mov.b32 	%r52, 0;
	@%p2 bra 	$L__BB0_12;
	ld.param.u32 	%r51, [_Z5solvejiPjPmS0_S0_S0_S0_j_param_1];
	mov.b32 	%r52, 0;
$L__BB0_3:
	ld.param.u32 	%r46, [_Z5solvejiPjPmS0_S0_S0_S0_j_param_0];
	and.b64  	%rd16, %rd117, 1;
	or.b64  	%rd75, %rd121, %rd16;
	setp.eq.s64 	%p3, %rd75, 0;
	setp.ge.u32 	%p4, %r51, %r46;
	or.pred  	%p5, %p3, %p4;
	@%p5 bra 	$L__BB0_10;
	setp.ne.s64 	%p6, %rd119, -1;
	@%p6 bra 	$L__BB0_6;
	add.s32 	%r52, %r52, %r3;
	add.s32 	%r8, %r51, -1;
	mul.wide.u32 	%rd98, %r51, 8;
	add.s64 	%rd99, %rd1, %rd98;
	ld.local.u64 	%rd117, [%rd99+-8];
	add.s64 	%rd100, %rd3, %rd98;
	ld.local.u64 	%rd118, [%rd100+-8];
	add.s64 	%rd101, %rd4, %rd98;
	ld.local.u64 	%rd120, [%rd101+-8];
	add.s64 	%rd102, %rd2, %rd98;
	ld.local.u64 	%rd119, [%rd102+-8];
	add.s64 	%rd103, %rd5, %rd98;
	ld.local.u64 	%rd121, [%rd103+-8];
	mov.u32 	%r51, %r8;
	bra.uni 	$L__BB0_11;
$L__BB0_6:
	setp.eq.s64 	%p7, %rd16, 0;
	@%p7 bra 	$L__BB0_9;
$L__BB0_7:
	shr.u64 	%rd25, %rd117, 1;
	shl.b64 	%rd118, %rd118, 1;
	shr.u64 	%rd120, %rd120, 1;
	and.b64  	%rd82, %rd117, 2;
	setp.ne.s64 	%p8, %rd82, 0;
	mov.u64 	%rd117, %rd25;
	@%p8 bra 	$L__BB0_7;
	or.b64  	%rd83, %rd118, %rd119;
	or.b64  	%rd84, %rd83, %rd120;
	not.b64 	%rd121, %rd84;
	mov.u64 	%rd117, %rd25;
	bra.uni 	$L__BB0_11;
$L__BB0_9:
	neg.s64 	%rd85, %rd121;
	and.b64  	%rd86, %rd121, %rd85;
	xor.b64  	%rd87, %rd86, %rd121;
	mul.wide.u32 	%rd88, %r51, 8;
	add.s64 	%rd89, %rd1, %rd88;
	st.local.u64 	[%rd89], %rd117;
	add.s64 	%rd90, %rd3, %rd88;
	st.local.u64 	[%rd90], %rd118;
	add.s64 	%rd91, %rd2, %rd88;
	st.local.u64 	[%rd91], %rd119;
	add.s64 	%rd92, %rd4, %rd88;
	st.local.u64 	[%rd92], %rd120;
	add.s64 	%rd93, %rd5, %rd88;
	st.local.u64 	[%rd93], %rd87;
	add.s32 	%r51, %r51, 1;
	shr.u64 	%rd117, %rd117, 1;
	or.b64  	%rd94, %rd86, %rd118;
	shl.b64 	%rd118, %rd94, 1;
	or.b64  	%rd119, %rd86, %rd119;
	or.b64  	%rd95, %rd86, %rd120;
	shr.u64 	%rd120, %rd95, 1;
	or.b64  	%rd96, %rd118, %rd119;
	or.b64  	%rd97, %rd96, %rd120;
	not.b64 	%rd121, %rd97;
	bra.uni 	$L__BB0_11;
$L__BB0_10:
	add.s32 	%r10, %r51, -1;
	mul.wide.u32 	%rd76, %r51, 8;
	add.s64 	%rd77, %rd1, %rd76;
	ld.local.u64 	%rd117, [%rd77+-8];
	add.s64 	%rd78, %rd3, %rd76;
	ld.local.u64 	%rd118, [%rd78+-8];
	add.s64 	%rd79, %rd4, %rd76;
	ld.local.u64 	%rd120, [%rd79+-8];
	add.s64 	%rd80, %rd2, %rd76;
	ld.local.u64 	%rd119, [%rd80+-8];
	add.s64 	%rd81, %rd5, %rd76;
	ld.local.u64 	%rd121, [%rd81+-8];
	mov.u32 	%r51, %r10;
$L__BB0_11:
	setp.gt.s32 	%p9, %r51, -1;
	@%p9 bra 	$L__BB0_3;
$L__BB0_12:
	st.shared.u32 	[%r4], %r52;
	bra.uni 	$L__BB0_14;
$L__BB0_13:
	mov.b32 	%r21, 0;
	st.shared.u32 	[%r4], %r21;
$L__BB0_14:
	bar.sync 	0;
	and.b32  	%r24, %r1, 992;
	setp.ne.s32 	%p10, %r24, 0;
	@%p10 bra 	$L__BB0_16;
	ld.shared.u32 	%r25, [%r4+256];
	ld.shared.u32 	%r26, [%r4];
	add.s32 	%r27, %r26, %r25;
	st.shared.u32 	[%r4], %r27;
$L__BB0_16:
	bar.sync 	0;
	setp.gt.u32 	%p11, %r1, 31;
	@%p11 bra 	$L__BB0_18;
	ld.shared.u32 	%r28, [%r4+128];
	ld.shared.u32 	%r29, [%r4];
	add.s32 	%r30, %r29, %r28;
	st.shared.u32 	[%r4], %r30;
$L__BB0_18:
	bar.sync 	0;
	setp.gt.u32 	%p12, %r1, 15;
	@%p12 bra 	$L__BB0_20;
	ld.shared.u32 	%r31, [%r4+64];
	ld.shared.u32 	%r32, [%r4];
	add.s32 	%r33, %r32, %r31;
	st.shared.u32 	[%r4], %r33;
$L__BB0_20:
	bar.sync 	0;
	setp.gt.u32 	%p13, %r1, 7;
	@%p13 bra 	$L__BB0_22;
	ld.shared.u32 	%r34, [%r4+32];
	ld.shared.u32 	%r35, [%r4];
	add.s32 	%r36, %r35, %r34;
	st.shared.u32 	[%r4], %r36;
$L__BB0_22:
	bar.sync 	0;
	setp.gt.u32 	%p14, %r1, 3;
	@%p14 bra 	$L__BB0_24;
	ld.shared.u32 	%r37, [%r4+16];
	ld.shared.u32 	%r38, [%r4];
	add.s32 	%r39, %r38, %r37;
	st.shared.u32 	[%r4], %r39;
$L__BB0_24:
	bar.sync 	0;
	setp.gt.u32 	%p15, %r1, 1;
	@%p15 bra 	$L__BB0_26;
	ld.shared.u32 	%r40, [%r4+8];
	ld.shared.u32 	%r41, [%r4];
	add.s32 	%r42, %r41, %r40;
	st.shared.u32 	[%r4], %r42;
$L__BB0_26:
	bar.sync 	0;
	setp.ne.s32 	%p16, %r1, 0;
	@%p16 bra 	$L__BB0_28;
	ld.shared.u32 	%r43, [_ZZ5solvejiPjPmS0_S0_S0_S0_jE3sum+4];
	ld.shared.u32 	%r44, [_ZZ5solvejiPjPmS0_S0_S0_S0_jE3sum];
	add.s32 	%r45, %r44, %r43;
	st.shared.u32 	[_ZZ5solvejiPjPmS0_S0_S0_S0_jE3sum], %r45;
$L__BB0_28:
	setp.ne.s32 	%p17, %r1, 0;
	bar.sync 	0;
	@%p17 bra 	$L__BB0_30;
	ld.param.u64 	%rd108, [_Z5solvejiPjPmS0_S0_S0_S0_j_param_7];
	ld.shared.s32 	%rd104, [_ZZ5solvejiPjPmS0_S0_S0_S0_jE3sum];
	cvta.to.global.u64 	%rd105, %rd108;
	mul.wide.u32 	%rd106, %r2, 8;
	add.s64 	%rd107, %rd105, %rd106;
	st.global.u64 	[%rd107], %rd104;
$L__BB0_30:
	ret;

}


// ===== COMPILED SASS (sm_100) =====

	.target	sm_100

	.elftype	@"ET_EXEC"


//--------------------- .note.nv.tkinfo           --------------------------
	.section	.note.nv.tkinfo,"",@"SHT_NOTE"
	.sectionflags	@"SHF_NOTE_NV_TKINFO"
	.tkinfo
        /*0018*/ 	.word	0x00000002
        /*0030*/ 	.string	""
        /*0030*/ 	.string	"ptxas"
        /*0030*/ 	.string	"Cuda compilation tools, release 13.0, V13.0.88"
        /*0030*/ 	.string	"Build cuda_13.0.r13.0/compiler.36424714_0"
        /*0030*/ 	.string	"-arch sm_100 -m 64 "



//--------------------- .note.nv.cuinfo           --------------------------
	.section	.note.nv.cuinfo,"",@"SHT_NOTE"
	.sectionflags	@"SHF_NOTE_NV_CUINFO"
        /*0018*/ 	.short	0x0002
        /*001a*/ 	.short	0x0064
        /*001c*/ 	.short	0x0082
	.zero		2


//--------------------- .nv.info                  --------------------------
	.section	.nv.info,"",@"SHT_CUDA_INFO"
	.align	4


	//----- nvinfo : EIATTR_REGCOUNT
	.align		4
        /*0000*/ 	.byte	0x04, 0x2f
        /*0002*/ 	.short	(.L_1 - .L_0)
	.align		4
.L_0:
        /*0004*/ 	.word	index@(_Z5solvejiPjPmS0_S0_S0_S0_j)
        /*0008*/ 	.word	0x0000001a


	//----- nvinfo : EIATTR_FRAME_SIZE
	.align		4
.L_1:
        /*000c*/ 	.byte	0x04, 0x11
        /*000e*/ 	.short	(.L_3 - .L_2)
	.align		4
.L_2:
        /*0010*/ 	.word	index@(_Z5solvejiPjPmS0_S0_S0_S0_j)
        /*0014*/ 	.word	0x00000438


	//----- nvinfo : EIATTR_MIN_STACK_SIZE
	.align		4
.L_3:
        /*0018*/ 	.byte	0x04, 0x12
        /*001a*/ 	.short	(.L_5 - .L_4)
	.align		4
.L_4:
        /*001c*/ 	.word	index@(_Z5solvejiPjPmS0_S0_S0_S0_j)
        /*0020*/ 	.word	0x00000438
.L_5:


//--------------------- .nv.compat                --------------------------
	.section	.nv.compat,"",@"SHT_CUDA_COMPAT_INFO"
	.align	4
        /*0000*/ 	.byte	0x02, 0x09, 0x00, 0x00, 0x02, 0x02, 0x01, 0x00, 0x02, 0x05, 0x05, 0x00, 0x03, 0x07, 0x01, 0x01
        /*0010*/ 	.byte	0x02, 0x03, 0x00, 0x00, 0x02, 0x06, 0x01, 0x00, 0x04, 0x0b, 0x08, 0x00, 0x09, 0x00, 0x00, 0x00
        /*0020*/ 	.byte	0x00, 0x00, 0x00, 0x00


//--------------------- .nv.info._Z5solvejiPjPmS0_S0_S0_S0_j --------------------------
	.section	.nv.info._Z5solvejiPjPmS0_S0_S0_S0_j,"",@"SHT_CUDA_INFO"
	.sectionflags	@""
	.align	4


	//----- nvinfo : EIATTR_CUDA_API_VERSION
	.align		4
        /*0000*/ 	.byte	0x04, 0x37
        /*0002*/ 	.short	(.L_7 - .L_6)
.L_6:
        /*0004*/ 	.word	0x00000082


	//----- nvinfo : EIATTR_KPARAM_INFO
	.align		4
.L_7:
        /*0008*/ 	.byte	0x04, 0x17
        /*000a*/ 	.short	(.L_9 - .L_8)
.L_8:
        /*000c*/ 	.word	0x00000000
        /*0010*/ 	.short	0x0008
        /*0012*/ 	.short	0x0038
        /*0014*/ 	.byte	0x00, 0xf0, 0x11, 0x00


	//----- nvinfo : EIATTR_KPARAM_INFO
	.align		4
.L_9:
        /*0018*/ 	.byte	0x04, 0x17
        /*001a*/ 	.short	(.L_11 - .L_10)
.L_10:
        /*001c*/ 	.word	0x00000000
        /*0020*/ 	.short	0x0007
        /*0022*/ 	.short	0x0030
        /*0024*/ 	.byte	0x00, 0xf5, 0x21, 0x00


	//----- nvinfo : EIATTR_KPARAM_INFO
	.align		4
.L_11:
        /*0028*/ 	.byte	0x04, 0x17
        /*002a*/ 	.short	(.L_13 - .L_12)
.L_12:
        /*002c*/ 	.word	0x00000000
        /*0030*/ 	.short	0x0006
        /*0032*/ 	.short	0x0028
        /*0034*/ 	.byte	0x00, 0xf5, 0x21, 0x00


	//----- nvinfo : EIATTR_KPARAM_INFO
	.align		4
.L_13:
        /*0038*/ 	.byte	0x04, 0x17
        /*003a*/ 	.short	(.L_15 - .L_14)
.L_14:
        /*003c*/ 	.word	0x00000000
        /*0040*/ 	.short	0x0005
        /*0042*/ 	.short	0x0020
        /*0044*/ 	.byte	0x00, 0xf5, 0x21, 0x00


	//----- nvinfo : EIATTR_KPARAM_INFO
	.align		4
.L_15:
        /*0048*/ 	.byte	0x04, 0x17
        /*004a*/ 	.short	(.L_17 - .L_16)
.L_16:
        /*004c*/ 	.word	0x00000000
        /*0050*/ 	.short	0x0004
        /*0052*/ 	.short	0x0018
        /*0054*/ 	.byte	0x00, 0xf5, 0x21, 0x00


	//----- nvinfo : EIATTR_KPARAM_INFO
	.align		4
.L_17:
        /*0058*/ 	.byte	0x04, 0x17
        /*005a*/ 	.short	(.L_19 - .L_18)
.L_18:
        /*005c*/ 	.word	0x00000000
        /*0060*/ 	.short	0x0003
        /*0062*/ 	.short	0x0010
        /*0064*/ 	.byte	0x00, 0xf5, 0x21, 0x00


	//----- nvinfo : EIATTR_KPARAM_INFO
	.align		4
.L_19:
        /*0068*/ 	.byte	0x04, 0x17
        /*006a*/ 	.short	(.L_21 - .L_20)
.L_20:
        /*006c*/ 	.word	0x00000000
        /*0070*/ 	.short	0x0002
        /*0072*/ 	.short	0x0008
        /*0074*/ 	.byte	0x00, 0xf5, 0x21, 0x00


	//----- nvinfo : EIATTR_KPARAM_INFO
	.align		4
.L_21:
        /*0078*/ 	.byte	0x04, 0x17
        /*007a*/ 	.short	(.L_23 - .L_22)
.L_22:
        /*007c*/ 	.word	0x00000000
        /*0080*/ 	.short	0x0001
        /*0082*/ 	.short	0x0004
        /*0084*/ 	.byte	0x00, 0xf0, 0x11, 0x00


	//----- nvinfo : EIATTR_KPARAM_INFO
	.align		4
.L_23:
        /*0088*/ 	.byte	0x04, 0x17
        /*008a*/ 	.short	(.L_25 - .L_24)
.L_24:
        /*008c*/ 	.word	0x00000000
        /*0090*/ 	.short	0x0000
        /*0092*/ 	.short	0x0000
        /*0094*/ 	.byte	0x00, 0xf0, 0x11, 0x00


	//----- nvinfo : EIATTR_SPARSE_MMA_MASK
	.align		4
.L_25:
        /*0098*/ 	.byte	0x03, 0x50
        /*009a*/ 	.short	0x0000


	//----- nvinfo : EIATTR_MAXREG_COUNT
	.align		4
        /*009c*/ 	.byte	0x03, 0x1b
        /*009e*/ 	.short	0x00ff


	//----- nvinfo : EIATTR_NUM_BARRIERS
	.align		4
        /*00a0*/ 	.byte	0x02, 0x4c
        /*00a2*/ 	.byte	0x01
	.zero		1


	//----- nvinfo : EIATTR_MERCURY_ISA_VERSION
	.align		4
        /*00a4*/ 	.byte	0x03, 0x5f
        /*00a6*/ 	.short	0x0101


	//----- nvinfo : EIATTR_VRC_CTA_INIT_COUNT
	.align		4
        /*00a8*/ 	.byte	0x02, 0x4a
	.zero		1
	.zero		1


	//----- nvinfo : EIATTR_EXIT_INSTR_OFFSETS
	.align		4
        /*00ac*/ 	.byte	0x04, 0x1c
        /*00ae*/ 	.short	(.L_27 - .L_26)


	//   ....[0]....
.L_26:
        /*00b0*/ 	.word	0x00000b50


	//   ....[1]....
        /*00b4*/ 	.word	0x00000be0


	//----- nvinfo : EIATTR_CRS_STACK_SIZE
	.align		4
.L_27:
        /*00b8*/ 	.byte	0x04, 0x1e
        /*00ba*/ 	.short	(.L_29 - .L_28)
.L_28:
        /*00bc*/ 	.word	0x00000000


	//----- nvinfo : EIATTR_CBANK_PARAM_SIZE
	.align		4
.L_29:
        /*00c0*/ 	.byte	0x03, 0x19
        /*00c2*/ 	.short	0x003c


	//----- nvinfo : EIATTR_PARAM_CBANK
	.align		4
        /*00c4*/ 	.byte	0x04, 0x0a
        /*00c6*/ 	.short	(.L_31 - .L_30)
	.align		4
.L_30:
        /*00c8*/ 	.word	index@(.nv.constant0._Z5solvejiPjPmS0_S0_S0_S0_j)
        /*00cc*/ 	.short	0x0380
        /*00ce*/ 	.short	0x003c


	//----- nvinfo : EIATTR_SW_WAR
	.align		4
.L_31:
        /*00d0*/ 	.byte	0x04, 0x36
        /*00d2*/ 	.short	(.L_33 - .L_32)
.L_32:
        /*00d4*/ 	.word	0x00000008
.L_33:


//--------------------- .nv.callgraph             --------------------------
	.section	.nv.callgraph,"",@"SHT_CUDA_CALLGRAPH"
	.align	4
	.sectionentsize	8
	.align		4
        /*0000*/ 	.word	0x00000000
	.align		4
        /*0004*/ 	.word	0xffffffff
	.align		4
        /*0008*/ 	.word	0x00000000
	.align		4
        /*000c*/ 	.word	0xfffffffe
	.align		4
        /*0010*/ 	.word	0x00000000
	.align		4
        /*0014*/ 	.word	0xfffffffd
	.align		4
        /*0018*/ 	.word	0x00000000
	.align		4
        /*001c*/ 	.word	0xfffffffc


//--------------------- .text._Z5solvejiPjPmS0_S0_S0_S0_j --------------------------
	.section	.text._Z5solvejiPjPmS0_S0_S0_S0_j,"ax",@progbits
	.align	128
        .global         _Z5solvejiPjPmS0_S0_S0_S0_j
        .type           _Z5solvejiPjPmS0_S0_S0_S0_j,@function
        .size           _Z5solvejiPjPmS0_S0_S0_S0_j,(.L_x_13 - _Z5solvejiPjPmS0_S0_S0_S0_j)
        .other          _Z5solvejiPjPmS0_S0_S0_S0_j,@"STO_CUDA_ENTRY STV_DEFAULT"
_Z5solvejiPjPmS0_S0_S0_S0_j:
.text._Z5solvejiPjPmS0_S0_S0_S0_j:
[----:B------:R-:W0:Y:S01]  /*0000*/  LDC R1, c[0x0][0x37c] ;  /* 0x0000df00ff017b82 */ /* 0x000e220000000800 */
[----:B------:R-:W1:Y:S07]  /*0010*/  S2R R0, SR_TID.X ;  /* 0x0000000000007919 */ /* 0x000e6e0000002100 */
[----:B------:R-:W2:Y:S01]  /*0020*/  LDC.64 R4, c[0x0][0x3a0] ;  /* 0x0000e800ff047b82 */ /* 0x000ea20000000a00 */
[----:B------:R-:W1:Y:S01]  /*0030*/  LDCU UR4, c[0x0][0x360] ;  /* 0x00006c00ff0477ac */ /* 0x000e620008000800 */
[----:B0-----:R-:W-:Y:S01]  /*0040*/  VIADD R1, R1, 0xfffffbc8 ;  /* 0xfffffbc801017836 */ /* 0x001fe20000000000 */
[----:B------:R-:W1:Y:S01]  /*0050*/  S2R R11, SR_CTAID.X ;  /* 0x00000000000b7919 */ /* 0x000e620000002500 */
[----:B------:R-:W0:Y:S04]  /*0060*/  LDCU.64 UR6, c[0x0][0x358] ;  /* 0x00006b00ff0677ac */ /* 0x000e280008000a00 */
[----:B------:R-:W3:Y:S01]  /*0070*/  LDC.64 R6, c[0x0][0x398] ;  /* 0x0000e600ff067b82 */ /* 0x000ee20000000a00 */
[----:B------:R-:W4:Y:S07]  /*0080*/  LDCU UR8, c[0x0][0x3b8] ;  /* 0x00007700ff0877ac */ /* 0x000f2e0008000800 */
[----:B------:R-:W5:Y:S08]  /*0090*/  LDC.64 R8, c[0x0][0x3a8] ;  /* 0x0000ea00ff087b82 */ /* 0x000f700000000a00 */
[----:B------:R-:W4:Y:S08]  /*00a0*/  LDC.64 R16, c[0x0][0x390] ;  /* 0x0000e400ff107b82 */ /* 0x000f300000000a00 */
[----:B------:R-:W4:Y:S01]  /*00b0*/  LDC R12, c[0x0][0x384] ;  /* 0x0000e100ff0c7b82 */ /* 0x000f220000000800 */
[----:B-1----:R-:W-:-:S04]  /*00c0*/  IMAD R2, R11, UR4, R0 ;  /* 0x000000040b027c24 */ /* 0x002fc8000f8e0200 */
[----:B--2---:R-:W-:-:S03]  /*00d0*/  IMAD.WIDE.U32 R4, R2, 0x8, R4 ;  /* 0x0000000802047825 */ /* 0x004fc600078e0004 */
[----:B------:R-:W1:Y:S01]  /*00e0*/  S2UR UR5, SR_CgaCtaId ;  /* 0x00000000000579c3 */ /* 0x000e620000008800 */
[C---:B---3--:R-:W-:Y:S02]  /*00f0*/  IMAD.WIDE.U32 R6, R2.reuse, 0x8, R6 ;  /* 0x0000000802067825 */ /* 0x048fe400078e0006 */
[----:B0-----:R-:W2:Y:S02]  /*0100*/  LDG.E.64 R4, desc[UR6][R4.64] ;  /* 0x0000000604047981 */ /* 0x001ea4000c1e1b00 */
[----:B-----5:R-:W-:-:S03]  /*0110*/  IMAD.WIDE.U32 R8, R2, 0x8, R8 ;  /* 0x0000000802087825 */ /* 0x020fc600078e0008 */
[----:B------:R-:W0:Y:S01]  /*0120*/  LDC.64 R18, c[0x0][0x388] ;  /* 0x0000e200ff127b82 */ /* 0x000e220000000a00 */
[----:B------:R-:W2:Y:S04]  /*0130*/  LDG.E.64 R6, desc[UR6][R6.64] ;  /* 0x0000000606067981 */ /* 0x000ea8000c1e1b00 */
[----:B------:R-:W2:Y:S01]  /*0140*/  LDG.E.64 R8, desc[UR6][R8.64] ;  /* 0x0000000608087981 */ /* 0x000ea2000c1e1b00 */
[----:B----4-:R-:W-:-:S06]  /*0150*/  IMAD.WIDE.U32 R16, R2, 0x8, R16 ;  /* 0x0000000802107825 */ /* 0x010fcc00078e0010 */
[----:B------:R-:W3:Y:S01]  /*0160*/  LDG.E.64 R16, desc[UR6][R16.64] ;  /* 0x0000000610107981 */ /* 0x000ee2000c1e1b00 */
[----:B------:R-:W-:Y:S01]  /*0170*/  IMAD R3, R12, 0x8, R1 ;  /* 0x000000080c037824 */ /* 0x000fe200078e0201 */
[C---:B------:R-:W-:Y:S01]  /*0180*/  ISETP.GE.U32.AND P0, PT, R2.reuse, UR8, PT ;  /* 0x0000000802007c0c */ /* 0x040fe2000bf06070 */
[----:B------:R-:W-:Y:S02]  /*0190*/  UMOV UR4, 0x400 ;  /* 0x0000040000047882 */ /* 0x000fe40000000000 */
[----:B-1----:R-:W-:Y:S01]  /*01a0*/  ULEA UR4, UR5, UR4, 0x18 ;  /* 0x0000000405047291 */ /* 0x002fe2000f8ec0ff */
[----:B------:R-:W-:Y:S01]  /*01b0*/  BSSY.RECONVERGENT B0, `(.L_x_0) ;  /* 0x000006c000007945 */ /* 0x000fe20003800200 */
[----:B0-----:R-:W-:Y:S01]  /*01c0*/  IMAD.WIDE.U32 R18, R2, 0x4, R18 ;  /* 0x0000000402127825 */ /* 0x001fe200078e0012 */
[----:B--2---:R-:W-:Y:S02]  /*01d0*/  LOP3.LUT R14, R8, R6, R4, 0xfe, !PT ;  /* 0x00000006080e7212 */ /* 0x004fe400078efe04 */
[----:B------:R-:W-:-:S02]  /*01e0*/  LOP3.LUT R10, R9, R7, R5, 0xfe, !PT ;  /* 0x00000007090a7212 */ /* 0x000fc400078efe05 */
[----:B------:R-:W-:Y:S02]  /*01f0*/  LOP3.LUT R14, RZ, R14, RZ, 0x33, !PT ;  /* 0x0000000eff0e7212 */ /* 0x000fe400078e33ff */
[----:B------:R-:W-:Y:S01]  /*0200*/  LOP3.LUT R15, RZ, R10, RZ, 0x33, !PT ;  /* 0x0000000aff0f7212 */ /* 0x000fe200078e33ff */
[----:B---3--:R0:W-:Y:S04]  /*0210*/  STL.64 [R3], R16 ;  /* 0x0000001003007387 */ /* 0x0081e80000100a00 */
[----:B------:R0:W-:Y:S04]  /*0220*/  STL.64 [R3+0x1b0], R4 ;  /* 0x0001b00403007387 */ /* 0x0001e80000100a00 */
[----:B------:R0:W-:Y:S04]  /*0230*/  STL.64 [R3+0xd8], R6 ;  /* 0x0000d80603007387 */ /* 0x0001e80000100a00 */
[----:B------:R0:W-:Y:S04]  /*0240*/  STL.64 [R3+0x288], R8 ;  /* 0x0002880803007387 */ /* 0x0001e80000100a00 */
[----:B------:R0:W-:Y:S01]  /*0250*/  STL.64 [R3+0x360], R14 ;  /* 0x0003600e03007387 */ /* 0x0001e20000100a00 */
[----:B------:R-:W-:Y:S01]  /*0260*/  LEA R10, R0, UR4, 0x2 ;  /* 0x00000004000a7c11 */ /* 0x000fe2000f8e10ff */
[----:B------:R-:W-:Y:S06]  /*0270*/  @P0 BRA `(.L_x_1) ;  /* 0x0000000400780947 */ /* 0x000fec0003800000 */
[----:B------:R-:W-:Y:S01]  /*0280*/  ISETP.GE.AND P0, PT, R12, RZ, PT ;  /* 0x000000ff0c00720c */ /* 0x000fe20003f06270 */
[----:B------:R-:W-:-:S12]  /*0290*/  IMAD.MOV.U32 R13, RZ, RZ, RZ ;  /* 0x000000ffff0d7224 */ /* 0x000fd800078e00ff */
[----:B------:R-:W-:Y:S05]  /*02a0*/  @!P0 BRA `(.L_x_2) ;  /* 0x0000000400648947 */ /* 0x000fea0003800000 */
[----:B------:R1:W5:Y:S01]  /*02b0*/  LDG.E R12, desc[UR6][R18.64] ;  /* 0x00000006120c7981 */ /* 0x000362000c1e1900 */
[----:B------:R-:W2:Y:S01]  /*02c0*/  LDCU UR4, c[0x0][0x384] ;  /* 0x00007080ff0477ac */ /* 0x000ea20008000800 */
[----:B------:R-:W-:Y:S01]  /*02d0*/  BSSY.RECONVERGENT B1, `(.L_x_2) ;  /* 0x0000056000017945 */ /* 0x000fe20003800200 */
[----:B------:R-:W-:Y:S02]  /*02e0*/  IMAD.MOV.U32 R2, RZ, RZ, R16 ;  /* 0x000000ffff027224 */ /* 0x000fe400078e0010 */
[----:B0-----:R-:W-:Y:S02]  /*02f0*/  IMAD.MOV.U32 R3, RZ, RZ, R17 ;  /* 0x000000ffff037224 */ /* 0x001fe400078e0011 */
[----:B------:R-:W-:Y:S02]  /*0300*/  IMAD.MOV.U32 R13, RZ, RZ, RZ ;  /* 0x000000ffff0d7224 */ /* 0x000fe400078e00ff */
[----:B-12---:R-:W-:-:S07]  /*0310*/  IMAD.U32 R16, RZ, RZ, UR4 ;  /* 0x00000004ff107e24 */ /* 0x006fce000f8e00ff */
.L_x_10:
[----:B0-----:R-:W0:Y:S01]  /*0320*/  LDCU UR4, c[0x0][0x380] ;  /* 0x00007000ff0477ac */ /* 0x001e220008000800 */
[----:B-1---5:R-:W-:Y:S01]  /*0330*/  LOP3.LUT R17, R2, 0x1, RZ, 0xc0, !PT ;  /* 0x0000000102117812 */ /* 0x022fe200078ec0ff */
[----:B------:R-:W-:Y:S03]  /*0340*/  BSSY.RECONVERGENT B2, `(.L_x_3) ;  /* 0x000004c000027945 */ /* 0x000fe60003800200 */
[----:B------:R-:W-:-:S04]  /*0350*/  LOP3.LUT P0, RZ, R14, R17, RZ, 0xfc, !PT ;  /* 0x000000110eff7212 */ /* 0x000fc8000780fcff */
[----:B------:R-:W-:-:S04]  /*0360*/  LOP3.LUT P0, RZ, R15, RZ, RZ, 0xfc, P0 ;  /* 0x000000ff0fff7212 */ /* 0x000fc8000000fcff */
[----:B0-----:R-:W-:-:S13]  /*0370*/  ISETP.GE.U32.OR P0, PT, R16, UR4, !P0 ;  /* 0x0000000410007c0c */ /* 0x001fda000c706470 */
[----:B------:R-:W-:Y:S05]  /*0380*/  @P0 BRA `(.L_x_4) ;  /* 0x0000000400000947 */ /* 0x000fea0003800000 */
[----:B------:R-:W-:-:S04]  /*0390*/  ISETP.NE.U32.AND P0, PT, R6, -0x1, PT ;  /* 0xffffffff0600780c */ /* 0x000fc80003f05070 */
[----:B------:R-:W-:-:S13]  /*03a0*/  ISETP.NE.AND.EX P0, PT, R7, -0x1, PT, P0 ;  /* 0xffffffff0700780c */ /* 0x000fda0003f05300 */
[----:B------:R-:W-:Y:S05]  /*03b0*/  @P0 BRA `(.L_x_5) ;  /* 0x0000000000240947 */ /* 0x000fea0003800000 */
[----:B------:R-:W-:-:S05]  /*03c0*/  IMAD R17, R16, 0x8, R1 ;  /* 0x0000000810117824 */ /* 0x000fca00078e0201 */
[----:B------:R1:W5:Y:S04]  /*03d0*/  LDL.64 R2, [R17+-0x8] ;  /* 0xfffff80011027983 */ /* 0x0003680000100a00 */
[----:B------:R1:W5:Y:S04]  /*03e0*/  LDL.64 R4, [R17+0x1a8] ;  /* 0x0001a80011047983 */ /* 0x0003680000100a00 */
[----:B------:R1:W5:Y:S04]  /*03f0*/  LDL.64 R8, [R17+0x280] ;  /* 0x0002800011087983 */ /* 0x0003680000100a00 */
[----:B------:R1:W5:Y:S04]  /*0400*/  LDL.64 R6, [R17+0xd0] ;  /* 0x0000d00011067983 */ /* 0x0003680000100a00 */
[----:B------:R1:W5:Y:S01]  /*0410*/  LDL.64 R14, [R17+0x358] ;  /* 0x00035800110e7983 */ /* 0x0003620000100a00 */
[----:B------:R-:W-:-:S02]  /*0420*/  VIADD R16, R16, 0xffffffff ;  /* 0xffffffff10107836 */ /* 0x000fc40000000000 */
[----:B-----5:R-:W-:Y:S01]  /*0430*/  IMAD.IADD R13, R12, 0x1, R13 ;  /* 0x000000010c0d7824 */ /* 0x020fe200078e020d */
[----:B------:R-:W-:Y:S06]  /*0440*/  BRA `(.L_x_6) ;  /* 0x0000000000ec7947 */ /* 0x000fec0003800000 */
.L_x_5:
[----:B------:R-:W-:-:S04]  /*0450*/  ISETP.NE.U32.AND P0, PT, R17, RZ, PT ;  /* 0x000000ff1100720c */ /* 0x000fc80003f05070 */
[----:B------:R-:W-:-:S13]  /*0460*/  ISETP.NE.AND.EX P0, PT, RZ, RZ, PT, P0 ;  /* 0x000000ffff00720c */ /* 0x000fda0003f05300 */
[----:B------:R-:W-:Y:S05]  /*0470*/  @!P0 BRA `(.L_x_7) ;  /* 0x00000000003c8947 */ /* 0x000fea0003800000 */
[----:B------:R-:W-:Y:S01]  /*0480*/  BSSY.RECONVERGENT B3, `(.L_x_8) ;  /* 0x0000009000037945 */ /* 0x000fe20003800200 */
.L_x_9:
[C---:B------:R-:W-:Y:S02]  /*0490*/  LOP3.LUT P0, RZ, R2.reuse, 0x2, RZ, 0xc0, !PT ;  /* 0x0000000202ff7812 */ /* 0x040fe4000780c0ff */
[----:B------:R-:W-:Y:S02]  /*04a0*/  SHF.R.U64 R2, R2, 0x1, R3 ;  /* 0x0000000102027819 */ /* 0x000fe40000001203 */
[C---:B------:R-:W-:Y:S01]  /*04b0*/  SHF.L.U64.HI R5, R4.reuse, 0x1, R5 ;  /* 0x0000000104057819 */ /* 0x040fe20000010205 */
[----:B------:R-:W-:Y:S01]  /*04c0*/  IMAD.SHL.U32 R4, R4, 0x2, RZ ;  /* 0x0000000204047824 */ /* 0x000fe200078e00ff */
[----:B------:R-:W-:Y:S02]  /*04d0*/  SHF.R.U64 R8, R8, 0x1, R9 ;  /* 0x0000000108087819 */ /* 0x000fe40000001209 */
[----:B------:R-:W-:Y:S02]  /*04e0*/  SHF.R.U32.HI R3, RZ, 0x1, R3 ;  /* 0x00000001ff037819 */ /* 0x000fe40000011603 */
[----:B------:R-:W-:-:S03]  /*04f0*/  SHF.R.U32.HI R9, RZ, 0x1, R9 ;  /* 0x00000001ff097819 */ /* 0x000fc60000011609 */
[----:B------:R-:W-:Y:S05]  /*0500*/  @P0 BRA `(.L_x_9) ;  /* 0xfffffffc00e00947 */ /* 0x000fea000383ffff */
[----:B------:R-:W-:Y:S05]  /*0510*/  BSYNC.RECONVERGENT B3 ;  /* 0x0000000000037941 */ /* 0x000fea0003800200 */
.L_x_8:
[----:B------:R-:W-:Y:S02]  /*0520*/  LOP3.LUT R14, R8, R4, R6, 0xfe, !PT ;  /* 0x00000004080e7212 */ /* 0x000fe400078efe06 */
[----:B------:R-:W-:Y:S02]  /*0530*/  LOP3.LUT R15, R9, R5, R7, 0xfe, !PT ;  /* 0x00000005090f7212 */ /* 0x000fe400078efe07 */
[----:B------:R-:W-:Y:S02]  /*0540*/  LOP3.LUT R14, RZ, R14, RZ, 0x33, !PT ;  /* 0x0000000eff0e7212 */ /* 0x000fe400078e33ff */
[----:B------:R-:W-:Y:S01]  /*0550*/  LOP3.LUT R15, RZ, R15, RZ, 0x33, !PT ;  /* 0x0000000fff0f7212 */ /* 0x000fe200078e33ff */
[----:B------:R-:W-:Y:S06]  /*0560*/  BRA `(.L_x_6) ;  /* 0x0000000000a47947 */ /* 0x000fec0003800000 */
.L_x_7:
[----:B------:R-:W-:Y:S01]  /*0570*/  IADD3 R19, P0, PT, RZ, -R14, RZ ;  /* 0x8000000eff137210 */ /* 0x000fe20007f1e0ff */
[C---:B------:R-:W-:Y:S02]  /*0580*/  IMAD R17, R16.reuse, 0x8, R1 ;  /* 0x0000000810117824 */ /* 0x040fe400078e0201 */
[----:B------:R-:W-:Y:S01]  /*0590*/  VIADD R16, R16, 0x1 ;  /* 0x0000000110107836 */ /* 0x000fe20000000000 */
[----:B------:R-:W-:Y:S01]  /*05a0*/  LOP3.LUT R19, R14, R19, RZ, 0xc0, !PT ;  /* 0x000000130e137212 */ /* 0x000fe200078ec0ff */
[----:B------:R-:W-:Y:S01]  /*05b0*/  IMAD.X R18, RZ, RZ, ~R15, P0 ;  /* 0x000000ffff127224 */ /* 0x000fe200000e0e0f */
[----:B------:R0:W-:Y:S02]  /*05c0*/  STL.64 [R17+0x1b0], R4 ;  /* 0x0001b00411007387 */ /* 0x0001e40000100a00 */
[----:B------:R-:W-:Y:S02]  /*05d0*/  LOP3.LUT R22, R19, R4, RZ, 0xfc, !PT ;  /* 0x0000000413167212 */ /* 0x000fe400078efcff */
[----:B------:R-:W-:Y:S01]  /*05e0*/  LOP3.LUT R18, R15, R18, RZ, 0xc0, !PT ;  /* 0x000000120f127212 */ /* 0x000fe200078ec0ff */
[----:B------:R-:W-:Y:S01]  /*05f0*/  STL.64 [R17+0x288], R8 ;  /* 0x0002880811007387 */ /* 0x000fe20000100a00 */
[----:B------:R-:W-:-:S02]  /*0600*/  LOP3.LUT R20, R19, R8, RZ, 0xfc, !PT ;  /* 0x0000000813147212 */ /* 0x000fc400078efcff */
[C---:B------:R-:W-:Y:S01]  /*0610*/  LOP3.LUT R23, R18.reuse, R5, RZ, 0xfc, !PT ;  /* 0x0000000512177212 */ /* 0x040fe200078efcff */
[----:B------:R-:W-:Y:S01]  /*0620*/  STL.64 [R17], R2 ;  /* 0x0000000211007387 */ /* 0x000fe20000100a00 */
[----:B------:R-:W-:Y:S01]  /*0630*/  LOP3.LUT R21, R18, R9, RZ, 0xfc, !PT ;  /* 0x0000000912157212 */ /* 0x000fe200078efcff */
[C---:B0-----:R-:W-:Y:S01]  /*0640*/  IMAD.SHL.U32 R4, R22.reuse, 0x2, RZ ;  /* 0x0000000216047824 */ /* 0x041fe200078e00ff */
[----:B------:R-:W-:Y:S01]  /*0650*/  SHF.L.U64.HI R5, R22, 0x1, R23 ;  /* 0x0000000116057819 */ /* 0x000fe20000010217 */
[----:B------:R0:W-:Y:S01]  /*0660*/  STL.64 [R17+0xd8], R6 ;  /* 0x0000d80611007387 */ /* 0x0001e20000100a00 */
[C---:B------:R-:W-:Y:S02]  /*0670*/  LOP3.LUT R14, R19.reuse, R14, RZ, 0x3c, !PT ;  /* 0x0000000e130e7212 */ /* 0x040fe400078e3cff */
[----:B------:R-:W-:Y:S02]  /*0680*/  LOP3.LUT R15, R18, R15, RZ, 0x3c, !PT ;  /* 0x0000000f120f7212 */ /* 0x000fe400078e3cff */
[----:B------:R-:W-:-:S02]  /*0690*/  LOP3.LUT R22, R19, R6, RZ, 0xfc, !PT ;  /* 0x0000000613167212 */ /* 0x000fc400078efcff */
[----:B------:R-:W-:Y:S01]  /*06a0*/  LOP3.LUT R23, R18, R7, RZ, 0xfc, !PT ;  /* 0x0000000712177212 */ /* 0x000fe200078efcff */
[----:B------:R1:W-:Y:S01]  /*06b0*/  STL.64 [R17+0x360], R14 ;  /* 0x0003600e11007387 */ /* 0x0003e20000100a00 */
[----:B------:R-:W-:Y:S02]  /*06c0*/  LOP3.LUT R19, R4, R19, R6, 0xfe, !PT ;  /* 0x0000001304137212 */ /* 0x000fe400078efe06 */
[----:B------:R-:W-:Y:S01]  /*06d0*/  LOP3.LUT R18, R5, R18, R7, 0xfe, !PT ;  /* 0x0000001205127212 */ /* 0x000fe200078efe07 */
[----:B0-----:R-:W-:Y:S01]  /*06e0*/  IMAD.MOV.U32 R6, RZ, RZ, R22 ;  /* 0x000000ffff067224 */ /* 0x001fe200078e0016 */
[----:B------:R-:W-:Y:S01]  /*06f0*/  SHF.R.U64 R8, R20, 0x1, R21 ;  /* 0x0000000114087819 */ /* 0x000fe20000001215 */
[----:B------:R-:W-:Y:S01]  /*0700*/  IMAD.MOV.U32 R7, RZ, RZ, R23 ;  /* 0x000000ffff077224 */ /* 0x000fe200078e0017 */
[----:B------:R-:W-:Y:S02]  /*0710*/  SHF.R.U32.HI R9, RZ, 0x1, R21 ;  /* 0x00000001ff097819 */ /* 0x000fe40000011615 */
[----:B------:R-:W-:-:S02]  /*0720*/  SHF.R.U64 R2, R2, 0x1, R3 ;  /* 0x0000000102027819 */ /* 0x000fc40000001203 */
[----:B------:R-:W-:Y:S02]  /*0730*/  SHF.R.U32.HI R3, RZ, 0x1, R3 ;  /* 0x00000001ff037819 */ /* 0x000fe40000011603 */
[----:B-1----:R-:W-:Y:S02]  /*0740*/  LOP3.LUT R14, R19, R8, RZ, 0xfc, !PT ;  /* 0x00000008130e7212 */ /* 0x002fe400078efcff */
[----:B------:R-:W-:Y:S02]  /*0750*/  LOP3.LUT R15, R18, R9, RZ, 0xfc, !PT ;  /* 0x00000009120f7212 */ /* 0x000fe400078efcff */
[----:B------:R-:W-:Y:S02]  /*0760*/  LOP3.LUT R14, RZ, R14, RZ, 0x33, !PT ;  /* 0x0000000eff0e7212 */ /* 0x000fe400078e33ff */
[----:B------:R-:W-:Y:S01]  /*0770*/  LOP3.LUT R15, RZ, R15, RZ, 0x33, !PT ;  /* 0x0000000fff0f7212 */ /* 0x000fe200078e33ff */
[----:B------:R-:W-:Y:S06]  /*0780*/  BRA `(.L_x_6) ;  /* 0x00000000001c7947 */ /* 0x000fec0003800000 */
.L_x_4:
[----:B------:R-:W-:-:S05]  /*0790*/  IMAD R17, R16, 0x8, R1 ;  /* 0x0000000810117824 */ /* 0x000fca00078e0201 */
[----:B------:R0:W5:Y:S04]  /*07a0*/  LDL.64 R2, [R17+-0x8] ;  /* 0xfffff80011027983 */ /* 0x0001680000100a00 */
[----:B------:R0:W5:Y:S04]  /*07b0*/  LDL.64 R4, [R17+0x1a8] ;  /* 0x0001a80011047983 */ /* 0x0001680000100a00 */
[----:B------:R0:W5:Y:S04]  /*07c0*/  LDL.64 R8, [R17+0x280] ;  /* 0x0002800011087983 */ /* 0x0001680000100a00 */
[----:B------:R0:W5:Y:S04]  /*07d0*/  LDL.64 R6, [R17+0xd0] ;  /* 0x0000d00011067983 */ /* 0x0001680000100a00 */
[----:B------:R0:W5:Y:S01]  /*07e0*/  LDL.64 R14, [R17+0x358] ;  /* 0x00035800110e7983 */ /* 0x0001620000100a00 */
[----:B------:R-:W-:-:S07]  /*07f0*/  VIADD R16, R16, 0xffffffff ;  /* 0xffffffff10107836 */ /* 0x000fce0000000000 */
.L_x_6:
[----:B------:R-:W-:Y:S05]  /*0800*/  BSYNC.RECONVERGENT B2 ;  /* 0x0000000000027941 */ /* 0x000fea0003800200 */
.L_x_3:
[----:B------:R-:W-:-:S13]  /*0810*/  ISETP.GT.AND P0, PT, R16, -0x1, PT ;  /* 0xffffffff1000780c */ /* 0x000fda0003f04270 */
[----:B------:R-:W-:Y:S05]  /*0820*/  @P0 BRA `(.L_x_10) ;  /* 0xfffffff800bc0947 */ /* 0x000fea000383ffff */
[----:B------:R-:W-:Y:S05]  /*0830*/  BSYNC.RECONVERGENT B1 ;  /* 0x0000000000017941 */ /* 0x000fea0003800200 */
.L_x_2:
[----:B------:R2:W-:Y:S01]  /*0840*/  STS [R10], R13 ;  /* 0x0000000d0a007388 */ /* 0x0005e20000000800 */
[----:B------:R-:W-:Y:S05]  /*0850*/  BRA `(.L_x_11) ;  /* 0x0000000000047947 */ /* 0x000fea0003800000 */
.L_x_1:
[----:B------:R1:W-:Y:S02]  /*0860*/  STS [R10], RZ ;  /* 0x000000ff0a007388 */ /* 0x0003e40000000800 */
.L_x_11:
[----:B------:R-:W-:Y:S05]  /*0870*/  BSYNC.RECONVERGENT B0 ;  /* 0x0000000000007941 */ /* 0x000fea0003800200 */
.L_x_0:
[----:B------:R-:W-:Y:S01]  /*0880*/  BAR.SYNC.DEFER_BLOCKING 0x0 ;  /* 0x0000000000007b1d */ /* 0x000fe20000010000 */
[C---:B------:R-:W-:Y:S02]  /*0890*/  LOP3.LUT P0, RZ, R0.reuse, 0x3e0, RZ, 0xc0, !PT ;  /* 0x000003e000ff7812 */ /* 0x040fe4000780c0ff */
[C---:B------:R-:W-:Y:S02]  /*08a0*/  ISETP.GT.U32.AND P1, PT, R0.reuse, 0x1f, PT ;  /* 0x0000001f0000780c */ /* 0x040fe40003f24070 */
[----:B------:R-:W-:-:S09]  /*08b0*/  ISETP.NE.AND P2, PT, R0, RZ, PT ;  /* 0x000000ff0000720c */ /* 0x000fd20003f45270 */
[----:B-----5:R-:W-:Y:S04]  /*08c0*/  @!P0 LDS R2, [R10+0x100] ;  /* 0x000100000a028984 */ /* 0x020fe80000000800 */
[----:B0-----:R-:W0:Y:S02]  /*08d0*/  @!P0 LDS R3, [R10] ;  /* 0x000000000a038984 */ /* 0x001e240000000800 */
[----:B0-----:R-:W-:-:S05]  /*08e0*/  @!P0 IMAD.IADD R3, R2, 0x1, R3 ;  /* 0x0000000102038824 */ /* 0x001fca00078e0203 */
[----:B------:R-:W-:Y:S01]  /*08f0*/  @!P0 STS [R10], R3 ;  /* 0x000000030a008388 */ /* 0x000fe20000000800 */
[----:B------:R-:W-:Y:S01]  /*0900*/  BAR.SYNC.DEFER_BLOCKING 0x0 ;  /* 0x0000000000007b1d */ /* 0x000fe20000010000 */
[----:B------:R-:W-:-:S05]  /*0910*/  ISETP.GT.U32.AND P0, PT, R0, 0xf, PT ;  /* 0x0000000f0000780c */ /* 0x000fca0003f04070 */
[----:B------:R-:W-:Y:S04]  /*0920*/  @!P1 LDS R2, [R10+0x80] ;  /* 0x000080000a029984 */ /* 0x000fe80000000800 */
[----:B------:R-:W0:Y:S02]  /*0930*/  @!P1 LDS R5, [R10] ;  /* 0x000000000a059984 */ /* 0x000e240000000800 */
        /* <DEDUP_REMOVED lines=13> */
[----:B------:R0:W-:Y:S01]  /*0a10*/  @!P1 STS [R10], R3 ;  /* 0x000000030a009388 */ /* 0x0001e20000000800 */
[----:B------:R-:W-:Y:S01]  /*0a20*/  BAR.SYNC.DEFER_BLOCKING 0x0 ;  /* 0x0000000000007b1d */ /* 0x000fe20000010000 */
[----:B------:R-:W-:-:S05]  /*0a30*/  ISETP.GT.U32.AND P1, PT, R0, 0x1, PT ;  /* 0x000000010000780c */ /* 0x000fca0003f24070 */
[----:B0-----:R-:W0:Y:S01]  /*0a40*/  @!P2 S2R R3, SR_CgaCtaId ;  /* 0x000000000003a919 */ /* 0x001e220000008800 */
[----:B------:R-:W-:Y:S04]  /*0a50*/  @!P0 LDS R2, [R10+0x10] ;  /* 0x000010000a028984 */ /* 0x000fe80000000800 */
[----:B------:R-:W3:Y:S02]  /*0a60*/  @!P0 LDS R5, [R10] ;  /* 0x000000000a058984 */ /* 0x000ee40000000800 */
[----:B---3--:R-:W-:Y:S01]  /*0a70*/  @!P0 IMAD.IADD R5, R2, 0x1, R5 ;  /* 0x0000000102058824 */ /* 0x008fe200078e0205 */
[----:B------:R-:W-:-:S04]  /*0a80*/  @!P2 MOV R2, 0x400 ;  /* 0x000004000002a802 */ /* 0x000fc80000000f00 */
[----:B------:R-:W-:Y:S01]  /*0a90*/  @!P0 STS [R10], R5 ;  /* 0x000000050a008388 */ /* 0x000fe20000000800 */
[----:B0-----:R-:W-:Y:S01]  /*0aa0*/  @!P2 LEA R9, R3, R2, 0x18 ;  /* 0x000000020309a211 */ /* 0x001fe200078ec0ff */
[----:B------:R-:W-:Y:S06]  /*0ab0*/  BAR.SYNC.DEFER_BLOCKING 0x0 ;  /* 0x0000000000007b1d */ /* 0x000fec0000010000 */
[----:B------:R-:W-:Y:S04]  /*0ac0*/  @!P1 LDS R0, [R10+0x8] ;  /* 0x000008000a009984 */ /* 0x000fe80000000800 */
[----:B------:R-:W0:Y:S02]  /*0ad0*/  @!P1 LDS R7, [R10] ;  /* 0x000000000a079984 */ /* 0x000e240000000800 */
[----:B0-----:R-:W-:-:S05]  /*0ae0*/  @!P1 IMAD.IADD R7, R0, 0x1, R7 ;  /* 0x0000000100079824 */ /* 0x001fca00078e0207 */
[----:B------:R-:W-:Y:S01]  /*0af0*/  @!P1 STS [R10], R7 ;  /* 0x000000070a009388 */ /* 0x000fe20000000800 */
[----:B------:R-:W-:Y:S06]  /*0b00*/  BAR.SYNC.DEFER_BLOCKING 0x0 ;  /* 0x0000000000007b1d */ /* 0x000fec0000010000 */
[----:B------:R-:W0:Y:S02]  /*0b10*/  @!P2 LDS.64 R2, [R9] ;  /* 0x000000000902a984 */ /* 0x000e240000000a00 */
[----:B0-----:R-:W-:-:S05]  /*0b20*/  @!P2 IMAD.IADD R0, R3, 0x1, R2 ;  /* 0x000000010300a824 */ /* 0x001fca00078e0202 */
[----:B------:R0:W-:Y:S01]  /*0b30*/  @!P2 STS [R9], R0 ;  /* 0x000000000900a388 */ /* 0x0001e20000000800 */
[----:B------:R-:W-:Y:S06]  /*0b40*/  BAR.SYNC.DEFER_BLOCKING 0x0 ;  /* 0x0000000000007b1d */ /* 0x000fec0000010000 */
[----:B------:R-:W-:Y:S05]  /*0b50*/  @P2 EXIT ;  /* 0x000000000000294d */ /* 0x000fea0003800000 */
[----:B------:R-:W3:Y:S01]  /*0b60*/  S2UR UR5, SR_CgaCtaId ;  /* 0x00000000000579c3 */ /* 0x000ee20000008800 */
[----:B------:R-:W-:-:S07]  /*0b70*/  UMOV UR4, 0x400 ;  /* 0x0000040000047882 */ /* 0x000fce0000000000 */
[----:B------:R-:W4:Y:S01]  /*0b80*/  LDC.64 R4, c[0x0][0x3b0] ;  /* 0x0000ec00ff047b82 */ /* 0x000f220000000a00 */
[----:B---3--:R-:W-:Y:S01]  /*0b90*/  ULEA UR4, UR5, UR4, 0x18 ;  /* 0x0000000405047291 */ /* 0x008fe2000f8ec0ff */
[----:B----4-:R-:W-:-:S08]  /*0ba0*/  IMAD.WIDE.U32 R4, R11, 0x8, R4 ;  /* 0x000000080b047825 */ /* 0x010fd000078e0004 */
[----:B------:R-:W3:Y:S02]  /*0bb0*/  LDS R2, [UR4] ;  /* 0x00000004ff027984 */ /* 0x000ee40008000800 */
[----:B---3--:R-:W-:-:S05]  /*0bc0*/  SHF.R.S32.HI R3, RZ, 0x1f, R2 ;  /* 0x0000001fff037819 */ /* 0x008fca0000011402 */
[----:B------:R-:W-:Y:S01]  /*0bd0*/  STG.E.64 desc[UR6][R4.64], R2 ;  /* 0x0000000204007986 */ /* 0x000fe2000c101b06 */
[----:B------:R-:W-:Y:S05]  /*0be0*/  EXIT ;  /* 0x000000000000794d */ /* 0x000fea0003800000 */
.L_x_12:
[----:B------:R-:W-:-:S00]  /*0bf0*/  BRA `(.L_x_12) ;  /* 0xfffffffc00fc7947 */ /* 0x000fc0000383ffff */
[----:B------:R-:W-:-:S00]  /*0c00*/  NOP ;  /* 0x0000000000007918 */ /* 0x000fc00000000000 */
[----:B------:R-:W-:-:S00]  /*0c10*/  NOP ;  /* 0x0000000000007918 */ /* 0x000fc00000000000 */
[----:B------:R-:W-:-:S00]  /*0c20*/  NOP ;  /* 0x0000000000007918 */ /* 0x000fc00000000000 */
[----:B------:R-:W-:-:S00]  /*0c30*/  NOP ;  /* 0x0000000000007918 */ /* 0x000fc00000000000 */
[----:B------:R-:W-:-:S00]  /*0c40*/  NOP ;  /* 0x0000000000007918 */ /* 0x000fc00000000000 */
[----:B------:R-:W-:-:S00]  /*0c50*/  NOP ;  /* 0x0000000000007918 */ /* 0x000fc00000000000 */
[----:B------:R-:W-:-:S00]  /*0c60*/  NOP ;  /* 0x0000000000007918 */ /* 0x000fc00000000000 */
[----:B------:R-:W-:-:S00]  /*0c70*/  NOP ;  /* 0x0000000000007918 */ /* 0x000fc00000000000 */
.L_x_13:


//--------------------- .nv.shared._Z5solvejiPjPmS0_S0_S0_S0_j --------------------------
	.section	.nv.shared._Z5solvejiPjPmS0_S0_S0_S0_j,"aw",@nobits
	.sectionflags	@""
	.align	4
.nv.shared._Z5solvejiPjPmS0_S0_S0_S0_j:
	.zero		1408


//--------------------- .nv.shared.reserved.0     --------------------------
	.section	.nv.shared.reserved.0,"aw",@nobits
	.weak		__nv_reservedSMEM_offset_0_alias
	.size		__nv_reservedSMEM_offset_0_alias, 0, 64
	.other		__nv_reservedSMEM_offset_0_alias,@"STO_CUDA_RESERVED_SHARED STV_DEFAULT"
__nv_reservedSMEM_offset_0_alias:
	.zero		0
	.zero		64


//--------------------- .nv.constant0._Z5solvejiPjPmS0_S0_S0_S0_j --------------------------
	.section	.nv.constant0._Z5solvejiPjPmS0_S0_S0_S0_j,"a",@progbits
	.sectionflags	@""
	.align	4
.nv.constant0._Z5solvejiPjPmS0_S0_S0_S0_j:
	.zero		956


//--------------------- SYMBOLS --------------------------

	.type		.nv.reservedSmem.offset0,@object
	.size		.nv.reservedSmem.offset0,0x4
	.type		.nv.reservedSmem.cap,@object
	.size		.nv.reservedSmem.cap,0x4
